//
// Generated by NVIDIA NVVM Compiler
//
// Compiler Build ID: CL-36424714
// Cuda compilation tools, release 13.0, V13.0.88
// Based on NVVM 20.0.0
//

.version 9.0
.target sm_100
.address_size 64

	// .globl	_Z14example_kerneli
.extern .func  (.param .b32 func_retval0) vprintf
(
	.param .b64 vprintf_param_0,
	.param .b64 vprintf_param_1
)
;
.global .align 1 .b8 $str[40] = {91, 37, 117, 44, 32, 37, 117, 93, 32, 104, 101, 108, 108, 111, 32, 102, 114, 111, 109, 32, 99, 117, 100, 97, 59, 32, 105, 110, 112, 117, 116, 32, 119, 97, 115, 32, 37, 100, 10};

.visible .entry _Z14example_kerneli(
	.param .u32 _Z14example_kerneli_param_0
)
{
	.local .align 8 .b8 	__local_depot0[16];
	.reg .b64 	%SP;
	.reg .b64 	%SPL;
	.reg .b32 	%r<6>;
	.reg .b64 	%rd<5>;

	mov.u64 	%SPL, __local_depot0;
	cvta.local.u64 	%SP, %SPL;
	ld.param.u32 	%r1, [_Z14example_kerneli_param_0];
	add.u64 	%rd1, %SP, 0;
	add.u64 	%rd2, %SPL, 0;
	mov.u32 	%r2, %ctaid.x;
	mov.u32 	%r3, %tid.x;
	st.local.v2.u32 	[%rd2], {%r2, %r3};
	st.local.u32 	[%rd2+8], %r1;
	mov.u64 	%rd3, $str;
	cvta.global.u64 	%rd4, %rd3;
	{ // callseq 0, 0
	.param .b64 param0;
	st.param.b64 	[param0], %rd4;
	.param .b64 param1;
	st.param.b64 	[param1], %rd1;
	.param .b32 retval0;
	call.uni (retval0), 
	vprintf, 
	(
	param0, 
	param1
	);
	ld.param.b32 	%r4, [retval0];
	} // callseq 0
	ret;

}


// ===== COMPILED SASS (sm_100) =====

	.target	sm_100

	.elftype	@"ET_EXEC"


//--------------------- .note.nv.tkinfo           --------------------------
	.section	.note.nv.tkinfo,"",@"SHT_NOTE"
	.sectionflags	@"SHF_NOTE_NV_TKINFO"
	.tkinfo
        /*0018*/ 	.word	0x00000002
        /*0030*/ 	.string	""
        /*0030*/ 	.string	"ptxas"
        /*0030*/ 	.string	"Cuda compilation tools, release 13.0, V13.0.88"
        /*0030*/ 	.string	"Build cuda_13.0.r13.0/compiler.36424714_0"
        /*0030*/ 	.string	"-arch sm_100 -m 64 "



//--------------------- .note.nv.cuinfo           --------------------------
	.section	.note.nv.cuinfo,"",@"SHT_NOTE"
	.sectionflags	@"SHF_NOTE_NV_CUINFO"
        /*0018*/ 	.short	0x0002
        /*001a*/ 	.short	0x0064
        /*001c*/ 	.short	0x0082
	.zero		2


//--------------------- .nv.info                  --------------------------
	.section	.nv.info,"",@"SHT_CUDA_INFO"
	.align	4


	//----- nvinfo : EIATTR_REGCOUNT
	.align		4
        /*0000*/ 	.byte	0x04, 0x2f
        /*0002*/ 	.short	(.L_2 - .L_1)
	.align		4
.L_1:
        /*0004*/ 	.word	index@(_Z14example_kerneli)
        /*0008*/ 	.word	0x00000018


	//----- nvinfo : EIATTR_FRAME_SIZE
	.align		4
.L_2:
        /*000c*/ 	.byte	0x04, 0x11
        /*000e*/ 	.short	(.L_4 - .L_3)
	.align		4
.L_3:
        /*0010*/ 	.word	index@(_Z14example_kerneli)
        /*0014*/ 	.word	0x00000010


	//----- nvinfo : EIATTR_MIN_STACK_SIZE
	.align		4
.L_4:
        /*0018*/ 	.byte	0x04, 0x12
        /*001a*/ 	.short	(.L_6 - .L_5)
	.align		4
.L_5:
        /*001c*/ 	.word	index@(_Z14example_kerneli)
        /*0020*/ 	.word	0x00000010
.L_6:


//--------------------- .nv.compat                --------------------------
	.section	.nv.compat,"",@"SHT_CUDA_COMPAT_INFO"
	.align	4
        /*0000*/ 	.byte	0x02, 0x09, 0x00, 0x00, 0x02, 0x02, 0x01, 0x00, 0x02, 0x05, 0x05, 0x00, 0x03, 0x07, 0x01, 0x01
        /*0010*/ 	.byte	0x02, 0x03, 0x00, 0x00, 0x02, 0x06, 0x01, 0x00, 0x04, 0x0b, 0x08, 0x00, 0x09, 0x00, 0x00, 0x00
        /*0020*/ 	.byte	0x00, 0x00, 0x00, 0x00


//--------------------- .nv.info._Z14example_kerneli --------------------------
	.section	.nv.info._Z14example_kerneli,"",@"SHT_CUDA_INFO"
	.sectionflags	@""
	.align	4


	//----- nvinfo : EIATTR_CUDA_API_VERSION
	.align		4
        /*0000*/ 	.byte	0x04, 0x37
        /*0002*/ 	.short	(.L_8 - .L_7)
.L_7:
        /*0004*/ 	.word	0x00000082


	//----- nvinfo : EIATTR_KPARAM_INFO
	.align		4
.L_8:
        /*0008*/ 	.byte	0x04, 0x17
        /*000a*/ 	.short	(.L_10 - .L_9)
.L_9:
        /*000c*/ 	.word	0x00000000
        /*0010*/ 	.short	0x0000
        /*0012*/ 	.short	0x0000
        /*0014*/ 	.byte	0x00, 0xf0, 0x11, 0x00


	//----- nvinfo : EIATTR_SPARSE_MMA_MASK
	.align		4
.L_10:
        /*0018*/ 	.byte	0x03, 0x50
        /*001a*/ 	.short	0x0000


	//----- nvinfo : EIATTR_MAXREG_COUNT
	.align		4
        /*001c*/ 	.byte	0x03, 0x1b
        /*001e*/ 	.short	0x00ff


	//----- nvinfo : EIATTR_EXTERNS
	.align		4
        /*0020*/ 	.byte	0x04, 0x0f
        /*0022*/ 	.short	(.L_12 - .L_11)


	//   ....[0]....
	.align		4
.L_11:
        /*0024*/ 	.word	index@(vprintf)


	//----- nvinfo : EIATTR_MERCURY_ISA_VERSION
	.align		4
.L_12:
        /*0028*/ 	.byte	0x03, 0x5f
        /*002a*/ 	.short	0x0101


	//----- nvinfo : EIATTR_VRC_CTA_INIT_COUNT
	.align		4
        /*002c*/ 	.byte	0x02, 0x4a
	.zero		1
	.zero		1


	//----- nvinfo : EIATTR_SYSCALL_OFFSETS
	.align		4
        /*0030*/ 	.byte	0x04, 0x46
        /*0032*/ 	.short	(.L_14 - .L_13)


	//   ....[0]....
.L_13:
        /*0034*/ 	.word	0x00000110


	//----- nvinfo : EIATTR_EXIT_INSTR_OFFSETS
	.align		4
.L_14:
        /*0038*/ 	.byte	0x04, 0x1c
        /*003a*/ 	.short	(.L_16 - .L_15)


	//   ....[0]....
.L_15:
        /*003c*/ 	.word	0x00000120


	//----- nvinfo : EIATTR_CBANK_PARAM_SIZE
	.align		4
.L_16:
        /*0040*/ 	.byte	0x03, 0x19
        /*0042*/ 	.short	0x0004


	//----- nvinfo : EIATTR_PARAM_CBANK
	.align		4
        /*0044*/ 	.byte	0x04, 0x0a
        /*0046*/ 	.short	(.L_18 - .L_17)
	.align		4
.L_17:
        /*0048*/ 	.word	index@(.nv.constant0._Z14example_kerneli)
        /*004c*/ 	.short	0x0380
        /*004e*/ 	.short	0x0004


	//----- nvinfo : EIATTR_SW_WAR
	.align		4
.L_18:
        /*0050*/ 	.byte	0x04, 0x36
        /*0052*/ 	.short	(.L_20 - .L_19)
.L_19:
        /*0054*/ 	.word	0x00000008
.L_20:


//--------------------- .nv.callgraph             --------------------------
	.section	.nv.callgraph,"",@"SHT_CUDA_CALLGRAPH"
	.align	4
	.sectionentsize	8
	.align		4
        /*0000*/ 	.word	0x00000000
	.align		4
        /*0004*/ 	.word	0xffffffff
	.align		4
        /*0008*/ 	.word	index@(_Z14example_kerneli)
	.align		4
        /*000c*/ 	.word	index@(vprintf)
	.align		4
        /*0010*/ 	.word	0x00000000
	.align		4
        /*0014*/ 	.word	0xfffffffe
	.align		4
        /*0018*/ 	.word	0x00000000
	.align		4
        /*001c*/ 	.word	0xfffffffd
	.align		4
        /*0020*/ 	.word	0x00000000
	.align		4
        /*0024*/ 	.word	0xfffffffc


//--------------------- .nv.constant4             --------------------------
	.section	.nv.constant4,"a",@progbits
	.align	8
	.align		8
.nv.constant4:
        /*0000*/ 	.dword	vprintf
	.align		8
        /*0008*/ 	.dword	$str


//--------------------- .text._Z14example_kerneli --------------------------
	.section	.text._Z14example_kerneli,"ax",@progbits
	.align	128
        .global         _Z14example_kerneli
        .type           _Z14example_kerneli,@function
        .size           _Z14example_kerneli,(.L_x_2 - _Z14example_kerneli)
        .other          _Z14example_kerneli,@"STO_CUDA_ENTRY STV_DEFAULT"
_Z14example_kerneli:
.text._Z14example_kerneli:
[----:B------:R-:W0:Y:S01]  /*0000*/  LDC R1, c[0x0][0x37c] ;  /* 0x0000df00ff017b82 */ /* 0x000e220000000800 */
[----:B------:R-:W1:Y:S07]  /*0010*/  S2R R8, SR_CTAID.X ;  /* 0x0000000000087919 */ /* 0x000e6e0000002500 */
[----:B------:R-:W2:Y:S01]  /*0020*/  LDC R10, c[0x0][0x380] ;  /* 0x0000e000ff0a7b82 */ /* 0x000ea20000000800 */
[----:B0-----:R-:W-:Y:S01]  /*0030*/  VIADD R1, R1, 0xfffffff0 ;  /* 0xfffffff001017836 */ /* 0x001fe20000000000 */
[----:B------:R-:W-:Y:S01]  /*0040*/  MOV R0, 0x0 ;  /* 0x0000000000007802 */ /* 0x000fe20000000f00 */
[----:B------:R-:W1:Y:S01]  /*0050*/  S2R R9, SR_TID.X ;  /* 0x0000000000097919 */ /* 0x000e620000002100 */
[----:B------:R-:W0:Y:S04]  /*0060*/  LDCU UR4, c[0x0][0x2f8] ;  /* 0x00005f00ff0477ac */ /* 0x000e280008000800 */
[----:B------:R3:W4:Y:S01]  /*0070*/  LDC.64 R2, c[0x4][R0] ;  /* 0x0100000000027b82 */ /* 0x0007220000000a00 */
[----:B------:R-:W5:Y:S01]  /*0080*/  LDCU.64 UR6, c[0x4][0x8] ;  /* 0x01000100ff0677ac */ /* 0x000f620008000a00 */
[----:B------:R-:W3:Y:S01]  /*0090*/  LDCU UR5, c[0x0][0x2fc] ;  /* 0x00005f80ff0577ac */ /* 0x000ee20008000800 */
[----:B0-----:R-:W-:Y:S01]  /*00a0*/  IADD3 R6, P0, PT, R1, UR4, RZ ;  /* 0x0000000401067c10 */ /* 0x001fe2000ff1e0ff */
[----:B--2---:R0:W-:Y:S01]  /*00b0*/  STL [R1+0x8], R10 ;  /* 0x0000080a01007387 */ /* 0x0041e20000100800 */
[----:B-----5:R-:W-:Y:S01]  /*00c0*/  IMAD.U32 R4, RZ, RZ, UR6 ;  /* 0x00000006ff047e24 */ /* 0x020fe2000f8e00ff */
[----:B------:R-:W-:-:S02]  /*00d0*/  MOV R5, UR7 ;  /* 0x0000000700057c02 */ /* 0x000fc40008000f00 */
[----:B---3--:R-:W-:Y:S01]  /*00e0*/  IMAD.X R7, RZ, RZ, UR5, P0 ;  /* 0x00000005ff077e24 */ /* 0x008fe200080e06ff */
[----:B-1----:R0:W-:Y:S07]  /*00f0*/  STL.64 [R1], R8 ;  /* 0x0000000801007387 */ /* 0x0021ee0000100a00 */
[----:B------:R-:W-:-:S07]  /*0100*/  LEPC R20, `(.L_x_0) ;  /* 0x000000001014794e */ /* 0x000fce0000000000 */
[----:B0---4-:R-:W-:Y:S05]  /*0110*/  CALL.ABS.NOINC R2 ;  /* 0x0000000002007343 */ /* 0x011fea0003c00000 */
.L_x_0:
[----:B------:R-:W-:Y:S05]  /*0120*/  EXIT ;  /* 0x000000000000794d */ /* 0x000fea0003800000 */
.L_x_1:
[----:B------:R-:W-:-:S00]  /*0130*/  BRA `(.L_x_1) ;  /* 0xfffffffc00fc7947 */ /* 0x000fc0000383ffff */
[----:B------:R-:W-:-:S00]  /*0140*/  NOP ;  /* 0x0000000000007918 */ /* 0x000fc00000000000 */
        /* <DEDUP_REMOVED lines=11> */
.L_x_2:


//--------------------- .nv.global.init           --------------------------
	.section	.nv.global.init,"aw",@progbits
.nv.global.init:
	.type		$str,@object
	.size		$str,(.L_0 - $str)
$str:
        /*0000*/ 	.byte	0x5b, 0x25, 0x75, 0x2c, 0x20, 0x25, 0x75, 0x5d, 0x20, 0x68, 0x65, 0x6c, 0x6c, 0x6f, 0x20, 0x66
        /*0010*/ 	.byte	0x72, 0x6f, 0x6d, 0x20, 0x63, 0x75, 0x64, 0x61, 0x3b, 0x20, 0x69, 0x6e, 0x70, 0x75, 0x74, 0x20
        /*0020*/ 	.byte	0x77, 0x61, 0x73, 0x20, 0x25, 0x64, 0x0a, 0x00
.L_0:


//--------------------- .nv.shared.reserved.0     --------------------------
	.section	.nv.shared.reserved.0,"aw",@nobits
	.weak		__nv_reservedSMEM_offset_0_alias
	.size		__nv_reservedSMEM_offset_0_alias, 0, 64
	.other		__nv_reservedSMEM_offset_0_alias,@"STO_CUDA_RESERVED_SHARED STV_DEFAULT"
__nv_reservedSMEM_offset_0_alias:
	.zero		0
	.zero		64


//--------------------- .nv.constant0._Z14example_kerneli --------------------------
	.section	.nv.constant0._Z14example_kerneli,"a",@progbits
	.sectionflags	@""
	.align	4
.nv.constant0._Z14example_kerneli:
	.zero		900


//--------------------- SYMBOLS --------------------------

	.type		.nv.reservedSmem.offset0,@object
	.size		.nv.reservedSmem.offset0,0x4
	.type		vprintf,@function
